//
// Generated by NVIDIA NVVM Compiler
//
// Compiler Build ID: CL-36424714
// Cuda compilation tools, release 13.0, V13.0.88
// Based on NVVM 20.0.0
//

.version 9.0
.target sm_100
.address_size 64

	// .globl	_Z11d_transposePiS_ii

.visible .entry _Z11d_transposePiS_ii(
	.param .u64 .ptr .align 1 _Z11d_transposePiS_ii_param_0,
	.param .u64 .ptr .align 1 _Z11d_transposePiS_ii_param_1,
	.param .u32 _Z11d_transposePiS_ii_param_2,
	.param .u32 _Z11d_transposePiS_ii_param_3
)
{
	.reg .pred 	%p<7>;
	.reg .b32 	%r<24>;
	.reg .b64 	%rd<9>;

	ld.param.u64 	%rd3, [_Z11d_transposePiS_ii_param_0];
	ld.param.u64 	%rd4, [_Z11d_transposePiS_ii_param_1];
	ld.param.u32 	%r11, [_Z11d_transposePiS_ii_param_2];
	ld.param.u32 	%r12, [_Z11d_transposePiS_ii_param_3];
	mov.u32 	%r13, %tid.x;
	mov.u32 	%r1, %ntid.x;
	mov.u32 	%r14, %ctaid.x;
	mad.lo.s32 	%r23, %r1, %r14, %r13;
	mov.u32 	%r15, %tid.y;
	mov.u32 	%r3, %ntid.y;
	mov.u32 	%r16, %ctaid.y;
	mad.lo.s32 	%r22, %r3, %r16, %r15;
	setp.ge.s32 	%p1, %r22, %r11;
	setp.ge.s32 	%p2, %r23, %r12;
	or.pred  	%p3, %p1, %p2;
	@%p3 bra 	$L__BB0_3;
	mov.u32 	%r17, %nctaid.x;
	mul.lo.s32 	%r5, %r17, %r1;
	mov.u32 	%r18, %nctaid.y;
	mul.lo.s32 	%r6, %r18, %r3;
	cvta.to.global.u64 	%rd1, %rd3;
	cvta.to.global.u64 	%rd2, %rd4;
$L__BB0_2:
	mad.lo.s32 	%r19, %r23, %r11, %r22;
	mul.wide.s32 	%rd5, %r19, 4;
	add.s64 	%rd6, %rd1, %rd5;
	ld.global.u32 	%r20, [%rd6];
	mad.lo.s32 	%r21, %r22, %r12, %r23;
	mul.wide.s32 	%rd7, %r21, 4;
	add.s64 	%rd8, %rd2, %rd7;
	st.global.u32 	[%rd8], %r20;
	add.s32 	%r23, %r23, %r5;
	add.s32 	%r22, %r22, %r6;
	setp.lt.s32 	%p4, %r22, %r11;
	setp.lt.s32 	%p5, %r23, %r12;
	and.pred  	%p6, %p4, %p5;
	@%p6 bra 	$L__BB0_2;
$L__BB0_3:
	ret;

}


// ===== COMPILED SASS (sm_100) =====

	.target	sm_100

	.elftype	@"ET_EXEC"


//--------------------- .note.nv.tkinfo           --------------------------
	.section	.note.nv.tkinfo,"",@"SHT_NOTE"
	.sectionflags	@"SHF_NOTE_NV_TKINFO"
	.tkinfo
        /*0018*/ 	.word	0x00000002
        /*0030*/ 	.string	""
        /*0030*/ 	.string	"ptxas"
        /*0030*/ 	.string	"Cuda compilation tools, release 13.0, V13.0.88"
        /*0030*/ 	.string	"Build cuda_13.0.r13.0/compiler.36424714_0"
        /*0030*/ 	.string	"-arch sm_100 -m 64 "



//--------------------- .note.nv.cuinfo           --------------------------
	.section	.note.nv.cuinfo,"",@"SHT_NOTE"
	.sectionflags	@"SHF_NOTE_NV_CUINFO"
        /*0018*/ 	.short	0x0002
        /*001a*/ 	.short	0x0064
        /*001c*/ 	.short	0x0082
	.zero		2


//--------------------- .nv.info                  --------------------------
	.section	.nv.info,"",@"SHT_CUDA_INFO"
	.align	4


	//----- nvinfo : EIATTR_REGCOUNT
	.align		4
        /*0000*/ 	.byte	0x04, 0x2f
        /*0002*/ 	.short	(.L_1 - .L_0)
	.align		4
.L_0:
        /*0004*/ 	.word	index@(_Z11d_transposePiS_ii)
        /*0008*/ 	.word	0x0000000e


	//----- nvinfo : EIATTR_FRAME_SIZE
	.align		4
.L_1:
        /*000c*/ 	.byte	0x04, 0x11
        /*000e*/ 	.short	(.L_3 - .L_2)
	.align		4
.L_2:
        /*0010*/ 	.word	index@(_Z11d_transposePiS_ii)
        /*0014*/ 	.word	0x00000000


	//----- nvinfo : EIATTR_MIN_STACK_SIZE
	.align		4
.L_3:
        /*0018*/ 	.byte	0x04, 0x12
        /*001a*/ 	.short	(.L_5 - .L_4)
	.align		4
.L_4:
        /*001c*/ 	.word	index@(_Z11d_transposePiS_ii)
        /*0020*/ 	.word	0x00000000
.L_5:


//--------------------- .nv.compat                --------------------------
	.section	.nv.compat,"",@"SHT_CUDA_COMPAT_INFO"
	.align	4
        /*0000*/ 	.byte	0x02, 0x09, 0x00, 0x00, 0x02, 0x02, 0x01, 0x00, 0x02, 0x05, 0x05, 0x00, 0x03, 0x07, 0x01, 0x01
        /*0010*/ 	.byte	0x02, 0x03, 0x00, 0x00, 0x02, 0x06, 0x01, 0x00, 0x04, 0x0b, 0x08, 0x00, 0x09, 0x00, 0x00, 0x00
        /*0020*/ 	.byte	0x00, 0x00, 0x00, 0x00


//--------------------- .nv.info._Z11d_transposePiS_ii --------------------------
	.section	.nv.info._Z11d_transposePiS_ii,"",@"SHT_CUDA_INFO"
	.sectionflags	@""
	.align	4


	//----- nvinfo : EIATTR_CUDA_API_VERSION
	.align		4
        /*0000*/ 	.byte	0x04, 0x37
        /*0002*/ 	.short	(.L_7 - .L_6)
.L_6:
        /*0004*/ 	.word	0x00000082


	//----- nvinfo : EIATTR_KPARAM_INFO
	.align		4
.L_7:
        /*0008*/ 	.byte	0x04, 0x17
        /*000a*/ 	.short	(.L_9 - .L_8)
.L_8:
        /*000c*/ 	.word	0x00000000
        /*0010*/ 	.short	0x0003
        /*0012*/ 	.short	0x0014
        /*0014*/ 	.byte	0x00, 0xf0, 0x11, 0x00


	//----- nvinfo : EIATTR_KPARAM_INFO
	.align		4
.L_9:
        /*0018*/ 	.byte	0x04, 0x17
        /*001a*/ 	.short	(.L_11 - .L_10)
.L_10:
        /*001c*/ 	.word	0x00000000
        /*0020*/ 	.short	0x0002
        /*0022*/ 	.short	0x0010
        /*0024*/ 	.byte	0x00, 0xf0, 0x11, 0x00


	//----- nvinfo : EIATTR_KPARAM_INFO
	.align		4
.L_11:
        /*0028*/ 	.byte	0x04, 0x17
        /*002a*/ 	.short	(.L_13 - .L_12)
.L_12:
        /*002c*/ 	.word	0x00000000
        /*0030*/ 	.short	0x0001
        /*0032*/ 	.short	0x0008
        /*0034*/ 	.byte	0x00, 0xf5, 0x21, 0x00


	//----- nvinfo : EIATTR_KPARAM_INFO
	.align		4
.L_13:
        /*0038*/ 	.byte	0x04, 0x17
        /*003a*/ 	.short	(.L_15 - .L_14)
.L_14:
        /*003c*/ 	.word	0x00000000
        /*0040*/ 	.short	0x0000
        /*0042*/ 	.short	0x0000
        /*0044*/ 	.byte	0x00, 0xf5, 0x21, 0x00


	//----- nvinfo : EIATTR_SPARSE_MMA_MASK
	.align		4
.L_15:
        /*0048*/ 	.byte	0x03, 0x50
        /*004a*/ 	.short	0x0000


	//----- nvinfo : EIATTR_MAXREG_COUNT
	.align		4
        /*004c*/ 	.byte	0x03, 0x1b
        /*004e*/ 	.short	0x00ff


	//----- nvinfo : EIATTR_MERCURY_ISA_VERSION
	.align		4
        /*0050*/ 	.byte	0x03, 0x5f
        /*0052*/ 	.short	0x0101


	//----- nvinfo : EIATTR_VRC_CTA_INIT_COUNT
	.align		4
        /*0054*/ 	.byte	0x02, 0x4a
	.zero		1
	.zero		1


	//----- nvinfo : EIATTR_EXIT_INSTR_OFFSETS
	.align		4
        /*0058*/ 	.byte	0x04, 0x1c
        /*005a*/ 	.short	(.L_17 - .L_16)


	//   ....[0]....
.L_16:
        /*005c*/ 	.word	0x000000c0


	//   ....[1]....
        /*0060*/ 	.word	0x00000200


	//----- nvinfo : EIATTR_CRS_STACK_SIZE
	.align		4
.L_17:
        /*0064*/ 	.byte	0x04, 0x1e
        /*0066*/ 	.short	(.L_19 - .L_18)
.L_18:
        /*0068*/ 	.word	0x00000000


	//----- nvinfo : EIATTR_CBANK_PARAM_SIZE
	.align		4
.L_19:
        /*006c*/ 	.byte	0x03, 0x19
        /*006e*/ 	.short	0x0018


	//----- nvinfo : EIATTR_PARAM_CBANK
	.align		4
        /*0070*/ 	.byte	0x04, 0x0a
        /*0072*/ 	.short	(.L_21 - .L_20)
	.align		4
.L_20:
        /*0074*/ 	.word	index@(.nv.constant0._Z11d_transposePiS_ii)
        /*0078*/ 	.short	0x0380
        /*007a*/ 	.short	0x0018


	//----- nvinfo : EIATTR_SW_WAR
	.align		4
.L_21:
        /*007c*/ 	.byte	0x04, 0x36
        /*007e*/ 	.short	(.L_23 - .L_22)
.L_22:
        /*0080*/ 	.word	0x00000008
.L_23:


//--------------------- .nv.callgraph             --------------------------
	.section	.nv.callgraph,"",@"SHT_CUDA_CALLGRAPH"
	.align	4
	.sectionentsize	8
	.align		4
        /*0000*/ 	.word	0x00000000
	.align		4
        /*0004*/ 	.word	0xffffffff
	.align		4
        /*0008*/ 	.word	0x00000000
	.align		4
        /*000c*/ 	.word	0xfffffffe
	.align		4
        /*0010*/ 	.word	0x00000000
	.align		4
        /*0014*/ 	.word	0xfffffffd
	.align		4
        /*0018*/ 	.word	0x00000000
	.align		4
        /*001c*/ 	.word	0xfffffffc


//--------------------- .text._Z11d_transposePiS_ii --------------------------
	.section	.text._Z11d_transposePiS_ii,"ax",@progbits
	.align	128
        .global         _Z11d_transposePiS_ii
        .type           _Z11d_transposePiS_ii,@function
        .size           _Z11d_transposePiS_ii,(.L_x_2 - _Z11d_transposePiS_ii)
        .other          _Z11d_transposePiS_ii,@"STO_CUDA_ENTRY STV_DEFAULT"
_Z11d_transposePiS_ii:
.text._Z11d_transposePiS_ii:
[----:B------:R-:W-:Y:S01]  /*0000*/  LDC R1, c[0x0][0x37c] ;  /* 0x0000df00ff017b82 */ /* 0x000fe20000000800 */
[----:B------:R-:W0:Y:S01]  /*0010*/  S2R R0, SR_TID.X ;  /* 0x0000000000007919 */ /* 0x000e220000002100 */
[----:B------:R-:W0:Y:S01]  /*0020*/  LDCU UR4, c[0x0][0x360] ;  /* 0x00006c00ff0477ac */ /* 0x000e220008000800 */
[----:B------:R-:W0:Y:S01]  /*0030*/  S2R R3, SR_CTAID.X ;  /* 0x0000000000037919 */ /* 0x000e220000002500 */
[----:B------:R-:W1:Y:S01]  /*0040*/  LDCU UR5, c[0x0][0x364] ;  /* 0x00006c80ff0577ac */ /* 0x000e620008000800 */
[----:B------:R-:W1:Y:S01]  /*0050*/  S2R R2, SR_TID.Y ;  /* 0x0000000000027919 */ /* 0x000e620000002200 */
[----:B------:R-:W2:Y:S01]  /*0060*/  LDCU.64 UR10, c[0x0][0x390] ;  /* 0x00007200ff0a77ac */ /* 0x000ea20008000a00 */
[----:B------:R-:W1:Y:S01]  /*0070*/  S2R R5, SR_CTAID.Y ;  /* 0x0000000000057919 */ /* 0x000e620000002600 */
[----:B0-----:R-:W-:-:S05]  /*0080*/  IMAD R0, R3, UR4, R0 ;  /* 0x0000000403007c24 */ /* 0x001fca000f8e0200 */
[----:B--2---:R-:W-:Y:S01]  /*0090*/  ISETP.GE.AND P0, PT, R0, UR11, PT ;  /* 0x0000000b00007c0c */ /* 0x004fe2000bf06270 */
[----:B-1----:R-:W-:-:S05]  /*00a0*/  IMAD R2, R5, UR5, R2 ;  /* 0x0000000505027c24 */ /* 0x002fca000f8e0202 */
[----:B------:R-:W-:-:S13]  /*00b0*/  ISETP.GE.OR P0, PT, R2, UR10, P0 ;  /* 0x0000000a02007c0c */ /* 0x000fda0008706670 */
[----:B------:R-:W-:Y:S05]  /*00c0*/  @P0 EXIT ;  /* 0x000000000000094d */ /* 0x000fea0003800000 */
[----:B------:R-:W0:Y:S01]  /*00d0*/  LDC.64 R6, c[0x0][0x380] ;  /* 0x0000e000ff067b82 */ /* 0x000e220000000a00 */
[----:B------:R-:W1:Y:S01]  /*00e0*/  LDCU UR6, c[0x0][0x370] ;  /* 0x00006e00ff0677ac */ /* 0x000e620008000800 */
[----:B------:R-:W-:Y:S01]  /*00f0*/  MOV R11, R2 ;  /* 0x00000002000b7202 */ /* 0x000fe20000000f00 */
[----:B------:R-:W2:Y:S05]  /*0100*/  LDCU UR7, c[0x0][0x374] ;  /* 0x00006e80ff0777ac */ /* 0x000eaa0008000800 */
[----:B------:R-:W3:Y:S01]  /*0110*/  LDC.64 R8, c[0x0][0x388] ;  /* 0x0000e200ff087b82 */ /* 0x000ee20000000a00 */
[----:B------:R-:W4:Y:S01]  /*0120*/  LDCU.64 UR8, c[0x0][0x358] ;  /* 0x00006b00ff0877ac */ /* 0x000f220008000a00 */
[----:B-1----:R-:W-:-:S02]  /*0130*/  UIMAD UR4, UR4, UR6, URZ ;  /* 0x00000006040472a4 */ /* 0x002fc4000f8e02ff */
[----:B--2---:R-:W-:-:S12]  /*0140*/  UIMAD UR5, UR5, UR7, URZ ;  /* 0x00000007050572a4 */ /* 0x004fd8000f8e02ff */
.L_x_0:
[----:B-1----:R-:W-:-:S04]  /*0150*/  IMAD R3, R0, UR10, R11 ;  /* 0x0000000a00037c24 */ /* 0x002fc8000f8e020b */
[----:B0-----:R-:W-:-:S06]  /*0160*/  IMAD.WIDE R2, R3, 0x4, R6 ;  /* 0x0000000403027825 */ /* 0x001fcc00078e0206 */
[----:B----4-:R-:W2:Y:S01]  /*0170*/  LDG.E R3, desc[UR8][R2.64] ;  /* 0x0000000802037981 */ /* 0x010ea2000c1e1900 */
[C---:B------:R-:W-:Y:S01]  /*0180*/  IMAD R5, R11.reuse, UR11, R0 ;  /* 0x0000000b0b057c24 */ /* 0x040fe2000f8e0200 */
[----:B------:R-:W-:Y:S02]  /*0190*/  IADD3 R0, PT, PT, R0, UR4, RZ ;  /* 0x0000000400007c10 */ /* 0x000fe4000fffe0ff */
[----:B------:R-:W-:Y:S01]  /*01a0*/  IADD3 R11, PT, PT, R11, UR5, RZ ;  /* 0x000000050b0b7c10 */ /* 0x000fe2000fffe0ff */
[----:B---3--:R-:W-:Y:S01]  /*01b0*/  IMAD.WIDE R4, R5, 0x4, R8 ;  /* 0x0000000405047825 */ /* 0x008fe200078e0208 */
[----:B------:R-:W-:Y:S02]  /*01c0*/  ISETP.GE.AND P0, PT, R0, UR11, PT ;  /* 0x0000000b00007c0c */ /* 0x000fe4000bf06270 */
[----:B------:R-:W-:Y:S02]  /*01d0*/  ISETP.LT.AND P1, PT, R11, UR10, PT ;  /* 0x0000000a0b007c0c */ /* 0x000fe4000bf21270 */
[----:B--2---:R1:W-:Y:S11]  /*01e0*/  STG.E desc[UR8][R4.64], R3 ;  /* 0x0000000304007986 */ /* 0x0043f6000c101908 */
[----:B------:R-:W-:Y:S05]  /*01f0*/  @!P0 BRA P1, `(.L_x_0) ;  /* 0xfffffffc00d48947 */ /* 0x000fea000083ffff */
[----:B------:R-:W-:Y:S05]  /*0200*/  EXIT ;  /* 0x000000000000794d */ /* 0x000fea0003800000 */
.L_x_1:
[----:B------:R-:W-:-:S00]  /*0210*/  BRA `(.L_x_1) ;  /* 0xfffffffc00fc7947 */ /* 0x000fc0000383ffff */
[----:B------:R-:W-:-:S00]  /*0220*/  NOP ;  /* 0x0000000000007918 */ /* 0x000fc00000000000 */
        /* <DEDUP_REMOVED lines=13> */
.L_x_2:


//--------------------- .nv.shared.reserved.0     --------------------------
	.section	.nv.shared.reserved.0,"aw",@nobits
	.weak		__nv_reservedSMEM_offset_0_alias
	.size		__nv_reservedSMEM_offset_0_alias, 0, 64
	.other		__nv_reservedSMEM_offset_0_alias,@"STO_CUDA_RESERVED_SHARED STV_DEFAULT"
__nv_reservedSMEM_offset_0_alias:
	.zero		0
	.zero		64


//--------------------- .nv.constant0._Z11d_transposePiS_ii --------------------------
	.section	.nv.constant0._Z11d_transposePiS_ii,"a",@progbits
	.sectionflags	@""
	.align	4
.nv.constant0._Z11d_transposePiS_ii:
	.zero		920


//--------------------- SYMBOLS --------------------------

	.type		.nv.reservedSmem.offset0,@object
	.size		.nv.reservedSmem.offset0,0x4
